	.headerflags	@"EF_CUDA_TEXMODE_UNIFIED EF_CUDA_64BIT_ADDRESS EF_CUDA_ACCELERATORS EF_CUDA_SM90 EF_CUDA_VIRTUAL_SM(EF_CUDA_SM90)"
	.elftype	@"ET_EXEC"


//--------------------- .nv.info                  --------------------------
	.section	.nv.info,"",@"SHT_CUDA_INFO"
	.align	4


	//----- nvinfo : EIATTR_REGCOUNT
	.align		4
        /*0000*/ 	.byte	0x04, 0x2f
        /*0002*/ 	.short	(.L_1 - .L_0)
	.align		4
.L_0:
        /*0004*/ 	.word	index@(triton_poi_fused_avg_pool2d_6)
        /*0008*/ 	.word	0x00000020


	//----- nvinfo : EIATTR_MIN_STACK_SIZE
	.align		4
.L_1:
        /*000c*/ 	.byte	0x04, 0x12
        /*000e*/ 	.short	(.L_3 - .L_2)
	.align		4
.L_2:
        /*0010*/ 	.word	index@(triton_poi_fused_avg_pool2d_6)
        /*0014*/ 	.word	0x00000000


	//----- nvinfo : EIATTR_FRAME_SIZE
	.align		4
.L_3:
        /*0018*/ 	.byte	0x04, 0x11
        /*001a*/ 	.short	(.L_5 - .L_4)
	.align		4
.L_4:
        /*001c*/ 	.word	index@(triton_poi_fused_avg_pool2d_6)
        /*0020*/ 	.word	0x00000000


	//----- nvinfo : EIATTR_MIN_STACK_SIZE
	.align		4
.L_5:
        /*0024*/ 	.byte	0x04, 0x12
        /*0026*/ 	.short	(.L_7 - .L_6)
	.align		4
.L_6:
        /*0028*/ 	.word	index@(triton_poi_fused_avg_pool2d_6)
        /*002c*/ 	.word	0x00000000
.L_7:


//--------------------- .nv.info.triton_poi_fused_avg_pool2d_6 --------------------------
	.section	.nv.info.triton_poi_fused_avg_pool2d_6,"",@"SHT_CUDA_INFO"
	.sectionflags	@""
	.align	4


	//----- nvinfo : EIATTR_CUDA_API_VERSION
	.align		4
        /*0000*/ 	.byte	0x04, 0x37
        /*0002*/ 	.short	(.L_9 - .L_8)
.L_8:
        /*0004*/ 	.word	0x0000007c


	//----- nvinfo : EIATTR_KPARAM_INFO
	.align		4
.L_9:
        /*0008*/ 	.byte	0x04, 0x17
        /*000a*/ 	.short	(.L_11 - .L_10)
.L_10:
        /*000c*/ 	.word	0x00000000
        /*0010*/ 	.short	0x0002
        /*0012*/ 	.short	0x0010
        /*0014*/ 	.byte	0x00, 0xf0, 0x11, 0x00


	//----- nvinfo : EIATTR_KPARAM_INFO
	.align		4
.L_11:
        /*0018*/ 	.byte	0x04, 0x17
        /*001a*/ 	.short	(.L_13 - .L_12)
.L_12:
        /*001c*/ 	.word	0x00000000
        /*0020*/ 	.short	0x0001
        /*0022*/ 	.short	0x0008
        /*0024*/ 	.byte	0x00, 0xf4, 0x21, 0x00


	//----- nvinfo : EIATTR_KPARAM_INFO
	.align		4
.L_13:
        /*0028*/ 	.byte	0x04, 0x17
        /*002a*/ 	.short	(.L_15 - .L_14)
.L_14:
        /*002c*/ 	.word	0x00000000
        /*0030*/ 	.short	0x0000
        /*0032*/ 	.short	0x0000
        /*0034*/ 	.byte	0x00, 0xf4, 0x21, 0x00


	//----- nvinfo : EIATTR_SPARSE_MMA_MASK
	.align		4
.L_15:
        /*0038*/ 	.byte	0x03, 0x50
        /*003a*/ 	.short	0x0000


	//----- nvinfo : EIATTR_MAXREG_COUNT
	.align		4
        /*003c*/ 	.byte	0x03, 0x1b
        /*003e*/ 	.short	0x00ff


	//----- nvinfo : EIATTR_EXIT_INSTR_OFFSETS
	.align		4
        /*0040*/ 	.byte	0x04, 0x1c
        /*0042*/ 	.short	(.L_17 - .L_16)


	//   ....[0]....
.L_16:
        /*0044*/ 	.word	0x00000950


	//   ....[1]....
        /*0048*/ 	.word	0x00000970


	//----- nvinfo : EIATTR_REQNTID
	.align		4
.L_17:
        /*004c*/ 	.byte	0x04, 0x10
        /*004e*/ 	.short	(.L_19 - .L_18)
.L_18:
        /*0050*/ 	.word	0x00000080
        /*0054*/ 	.word	0x00000001
        /*0058*/ 	.word	0x00000001


	//----- nvinfo : EIATTR_CBANK_PARAM_SIZE
	.align		4
.L_19:
        /*005c*/ 	.byte	0x03, 0x19
        /*005e*/ 	.short	0x0014


	//----- nvinfo : EIATTR_PARAM_CBANK
	.align		4
        /*0060*/ 	.byte	0x04, 0x0a
        /*0062*/ 	.short	(.L_21 - .L_20)
	.align		4
.L_20:
        /*0064*/ 	.word	index@(.nv.constant0.triton_poi_fused_avg_pool2d_6)
        /*0068*/ 	.short	0x0210
        /*006a*/ 	.short	0x0014


	//----- nvinfo : EIATTR_SW_WAR
	.align		4
.L_21:
        /*006c*/ 	.byte	0x04, 0x36
        /*006e*/ 	.short	(.L_23 - .L_22)
.L_22:
        /*0070*/ 	.word	0x00000008
.L_23:


//--------------------- .nv.callgraph             --------------------------
	.section	.nv.callgraph,"",@"SHT_CUDA_CALLGRAPH"
	.align	4
	.sectionentsize	8
	.align		4
        /*0000*/ 	.word	0x00000000
	.align		4
        /*0004*/ 	.word	0xffffffff
	.align		4
        /*0008*/ 	.word	0x00000000
	.align		4
        /*000c*/ 	.word	0xfffffffe
	.align		4
        /*0010*/ 	.word	0x00000000
	.align		4
        /*0014*/ 	.word	0xfffffffd
	.align		4
        /*0018*/ 	.word	0x00000000
	.align		4
        /*001c*/ 	.word	0xfffffffc


//--------------------- .text.triton_poi_fused_avg_pool2d_6 --------------------------
	.section	.text.triton_poi_fused_avg_pool2d_6,"ax",@progbits
	.align	128
        .global         triton_poi_fused_avg_pool2d_6
        .type           triton_poi_fused_avg_pool2d_6,@function
        .size           triton_poi_fused_avg_pool2d_6,(.L_x_1 - triton_poi_fused_avg_pool2d_6)
        .other          triton_poi_fused_avg_pool2d_6,@"STO_CUDA_ENTRY STV_DEFAULT"
triton_poi_fused_avg_pool2d_6:
.text.triton_poi_fused_avg_pool2d_6:
[----:B------:R-:W0:Y:S02]  /*0000*/  LDC R1, c[0x0][0x28] ;  /* 0x00000a00ff017b82 */ /* 0x000e240000000800 */
[----:B------:R-:W1:Y:S01]  /*0010*/  S2R R0, SR_TID.X ;  /* 0x0000000000007919 */ /* 0x000e620000002100 */
[----:B------:R-:W2:Y:S01]  /*0020*/  LDC.64 R8, c[0x0][0x210] ;  /* 0x00008400ff087b82 */ /* 0x000ea20000000a00 */
[----:B------:R-:W-:Y:S01]  /*0030*/  ULDC.64 UR4, c[0x0][0x208] ;  /* 0x0000820000047ab9 */ /* 0x000fe20000000a00 */
[----:B------:R-:W-:Y:S01]  /*0040*/  CS2R R12, SRZ ;  /* 0x00000000000c7805 */ /* 0x000fe2000001ff00 */
[----:B------:R-:W3:Y:S01]  /*0050*/  S2R R5, SR_CTAID.X ;  /* 0x0000000000057919 */ /* 0x000ee20000002500 */
[----:B-1----:R-:W-:Y:S01]  /*0060*/  IMAD.SHL.U32 R0, R0, 0x2, RZ ;  /* 0x0000000200007824 */ /* 0x002fe200078e00ff */
[----:B---3--:R-:W-:-:S04]  /*0070*/  SHF.R.S32.HI R3, RZ, 0x17, R5 ;  /* 0x00000017ff037819 */ /* 0x008fc80000011405 */
[----:B------:R-:W-:Y:S02]  /*0080*/  LOP3.LUT R0, R0, 0xfe, RZ, 0xc0, !PT ;  /* 0x000000fe00007812 */ /* 0x000fe400078ec0ff */
[----:B------:R-:W-:-:S03]  /*0090*/  SGXT R3, R3, 0x1 ;  /* 0x000000010303781a */ /* 0x000fc60000000200 */
[----:B------:R-:W-:-:S04]  /*00a0*/  IMAD R2, R5, 0x100, R0 ;  /* 0x0000010005027824 */ /* 0x000fc800078e0200 */
[C---:B------:R-:W-:Y:S01]  /*00b0*/  VIADD R15, R2.reuse, 0xffffffec ;  /* 0xffffffec020f7836 */ /* 0x040fe20000000000 */
[CC--:B------:R-:W-:Y:S01]  /*00c0*/  LEA.HI R0, R3.reuse, R2.reuse, RZ, 0x2 ;  /* 0x0000000203007211 */ /* 0x0c0fe200078f10ff */
[----:B------:R-:W-:Y:S01]  /*00d0*/  VIADD R17, R2, 0xfffffff0 ;  /* 0xfffffff002117836 */ /* 0x000fe20000000000 */
[----:B------:R-:W-:Y:S01]  /*00e0*/  LEA.HI R3, R3, R2, RZ, 0x4 ;  /* 0x0000000203037211 */ /* 0x000fe200078f20ff */
[----:B--2---:R-:W-:Y:S01]  /*00f0*/  IMAD.WIDE R14, R15, 0x4, R8 ;  /* 0x000000040f0e7825 */ /* 0x004fe200078e0208 */
[----:B------:R-:W-:Y:S02]  /*0100*/  SHF.R.S32.HI R0, RZ, 0x2, R0 ;  /* 0x00000002ff007819 */ /* 0x000fe40000011400 */
[----:B------:R-:W-:Y:S01]  /*0110*/  SHF.R.S32.HI R24, RZ, 0x4, R3 ;  /* 0x00000004ff187819 */ /* 0x000fe20000011403 */
[----:B------:R-:W-:Y:S01]  /*0120*/  IMAD.WIDE R16, R17, 0x4, R8 ;  /* 0x0000000411107825 */ /* 0x000fe200078e0208 */
[----:B------:R-:W-:Y:S02]  /*0130*/  LEA.HI R3, R0, R0, RZ, 0x2 ;  /* 0x0000000000037211 */ /* 0x000fe400078f10ff */
[----:B------:R-:W-:-:S02]  /*0140*/  LEA.HI R4, R24, R24, RZ, 0x2 ;  /* 0x0000001818047211 */ /* 0x000fc400078f10ff */
[----:B------:R-:W-:Y:S02]  /*0150*/  LOP3.LUT R3, R3, 0xfffffffc, RZ, 0xc0, !PT ;  /* 0xfffffffc03037812 */ /* 0x000fe400078ec0ff */
[----:B------:R-:W-:-:S03]  /*0160*/  LOP3.LUT R5, R4, 0xfffffffc, RZ, 0xc0, !PT ;  /* 0xfffffffc04057812 */ /* 0x000fc600078ec0ff */
[----:B------:R-:W-:Y:S02]  /*0170*/  IMAD.IADD R3, R0, 0x1, -R3 ;  /* 0x0000000100037824 */ /* 0x000fe400078e0a03 */
[----:B------:R-:W-:Y:S01]  /*0180*/  IMAD.IADD R24, R24, 0x1, -R5 ;  /* 0x0000000118187824 */ /* 0x000fe200078e0a05 */
[----:B------:R-:W-:Y:S02]  /*0190*/  CS2R R4, SRZ ;  /* 0x0000000000047805 */ /* 0x000fe4000001ff00 */
[C---:B------:R-:W-:Y:S02]  /*01a0*/  ISETP.GT.AND P1, PT, R3.reuse, RZ, PT ;  /* 0x000000ff0300720c */ /* 0x040fe40003f24270 */
[----:B------:R-:W-:Y:S02]  /*01b0*/  ISETP.GT.AND P0, PT, R3, -0x1, PT ;  /* 0xffffffff0300780c */ /* 0x000fe40003f04270 */
[C---:B------:R-:W-:Y:S02]  /*01c0*/  ISETP.GT.AND P2, PT, R24.reuse, RZ, P1 ;  /* 0x000000ff1800720c */ /* 0x040fe40000f44270 */
[----:B------:R-:W-:-:S02]  /*01d0*/  ISETP.GT.AND P0, PT, R24, RZ, P0 ;  /* 0x000000ff1800720c */ /* 0x000fc40000704270 */
[C---:B------:R-:W-:Y:S01]  /*01e0*/  ISETP.LT.AND P2, PT, R2.reuse, 0x100, P2 ;  /* 0x000001000200780c */ /* 0x040fe20001741270 */
[----:B------:R-:W-:Y:S01]  /*01f0*/  VIADD R6, R3, 0x1 ;  /* 0x0000000103067836 */ /* 0x000fe20000000000 */
[----:B------:R-:W-:-:S04]  /*0200*/  ISETP.LT.AND P3, PT, R2, 0x100, P0 ;  /* 0x000001000200780c */ /* 0x000fc80000761270 */
[----:B------:R-:W-:-:S04]  /*0210*/  ISETP.GE.U32.AND P4, PT, R6, 0x4, PT ;  /* 0x000000040600780c */ /* 0x000fc80003f86070 */
[----:B------:R-:W-:-:S03]  /*0220*/  ISETP.GT.AND P0, PT, R24, RZ, !P4 ;  /* 0x000000ff1800720c */ /* 0x000fc60006704270 */
[----:B------:R1:W2:Y:S01]  /*0230*/  @P2 LDG.E.64 R4, desc[UR4][R14.64] ;  /* 0x000000040e042981 */ /* 0x0002a2000c1e1b00 */
[----:B------:R-:W-:-:S03]  /*0240*/  ISETP.LT.AND P0, PT, R2, 0x100, P0 ;  /* 0x000001000200780c */ /* 0x000fc60000701270 */
[----:B------:R-:W3:Y:S01]  /*0250*/  @P3 LDG.E.64 R12, desc[UR4][R16.64] ;  /* 0x00000004100c3981 */ /* 0x000ee2000c1e1b00 */
[----:B------:R-:W-:Y:S01]  /*0260*/  VIADD R19, R2, 0xfffffff4 ;  /* 0xfffffff402137836 */ /* 0x000fe20000000000 */
[----:B------:R-:W-:-:S03]  /*0270*/  CS2R R10, SRZ ;  /* 0x00000000000a7805 */ /* 0x000fc6000001ff00 */
[----:B------:R-:W-:-:S05]  /*0280*/  IMAD.WIDE R18, R19, 0x4, R8 ;  /* 0x0000000413127825 */ /* 0x000fca00078e0208 */
[----:B------:R4:W5:Y:S01]  /*0290*/  @P0 LDG.E.64 R10, desc[UR4][R18.64] ;  /* 0x00000004120a0981 */ /* 0x000962000c1e1b00 */
[----:B------:R-:W-:Y:S01]  /*02a0*/  ISETP.GE.AND P5, PT, R2, 0x100, PT ;  /* 0x000001000200780c */ /* 0x000fe20003fa6270 */
[C---:B------:R-:W-:Y:S01]  /*02b0*/  VIADD R25, R24.reuse, 0x1 ;  /* 0x0000000118197836 */ /* 0x040fe20000000000 */
[----:B------:R-:W-:Y:S01]  /*02c0*/  LOP3.LUT R0, R24, R3, RZ, 0xfc, !PT ;  /* 0x0000000318007212 */ /* 0x000fe200078efcff */
[C---:B------:R-:W-:Y:S01]  /*02d0*/  VIADD R21, R2.reuse, 0xfffffffc ;  /* 0xfffffffc02157836 */ /* 0x040fe20000000000 */
[----:B------:R-:W-:Y:S01]  /*02e0*/  CS2R R26, SRZ ;  /* 0x00000000001a7805 */ /* 0x000fe2000001ff00 */
[----:B------:R-:W-:Y:S01]  /*02f0*/  VIADD R29, R2, 0xc ;  /* 0x0000000c021d7836 */ /* 0x000fe20000000000 */
[----:B------:R-:W-:Y:S01]  /*0300*/  ISETP.GT.AND P6, PT, R0, -0x1, !P5 ;  /* 0xffffffff0000780c */ /* 0x000fe20006fc4270 */
[--C-:B------:R-:W-:Y:S01]  /*0310*/  IMAD.WIDE R20, R21, 0x4, R8.reuse ;  /* 0x0000000415147825 */ /* 0x100fe200078e0208 */
[----:B-1----:R-:W-:Y:S02]  /*0320*/  CS2R R14, SRZ ;  /* 0x00000000000e7805 */ /* 0x002fe4000001ff00 */
[----:B----4-:R-:W-:Y:S01]  /*0330*/  CS2R R18, SRZ ;  /* 0x0000000000127805 */ /* 0x010fe2000001ff00 */
[----:B------:R-:W-:-:S04]  /*0340*/  IMAD.WIDE R28, R29, 0x4, R8 ;  /* 0x000000041d1c7825 */ /* 0x000fc800078e0208 */
[C---:B------:R-:W-:Y:S02]  /*0350*/  VIADD R23, R2.reuse, 0x4 ;  /* 0x0000000402177836 */ /* 0x040fe40000000000 */
[----:B------:R-:W-:-:S04]  /*0360*/  IMAD.WIDE R16, R2, 0x4, R8 ;  /* 0x0000000402107825 */ /* 0x000fc800078e0208 */
[----:B------:R-:W-:Y:S01]  /*0370*/  IMAD.WIDE R22, R23, 0x4, R8 ;  /* 0x0000000417167825 */ /* 0x000fe200078e0208 */
[----:B------:R1:W4:Y:S03]  /*0380*/  @P6 LDG.E.64 R14, desc[UR4][R16.64] ;  /* 0x00000004100e6981 */ /* 0x000326000c1e1b00 */
[----:B-1----:R-:W-:-:S04]  /*0390*/  VIADD R17, R2, 0x10 ;  /* 0x0000001002117836 */ /* 0x002fc80000000000 */
[----:B------:R-:W-:Y:S01]  /*03a0*/  IMAD.WIDE R16, R17, 0x4, R8 ;  /* 0x0000000411107825 */ /* 0x000fe200078e0208 */
[----:B--2---:R-:W-:Y:S02]  /*03b0*/  SEL R0, R4, RZ, P2 ;  /* 0x000000ff04007207 */ /* 0x004fe40001000000 */
[----:B------:R-:W-:Y:S02]  /*03c0*/  SEL R7, R5, RZ, P2 ;  /* 0x000000ff05077207 */ /* 0x000fe40001000000 */
[C---:B------:R-:W-:Y:S02]  /*03d0*/  ISETP.GT.AND P2, PT, R24.reuse, -0x1, P1 ;  /* 0xffffffff1800780c */ /* 0x040fe40000f44270 */
[----:B------:R-:W-:Y:S02]  /*03e0*/  ISETP.GT.AND P1, PT, R24, -0x1, !P4 ;  /* 0xffffffff1800780c */ /* 0x000fe40006724270 */
[----:B------:R-:W-:Y:S02]  /*03f0*/  ISETP.GE.U32.AND P4, PT, R25, 0x4, PT ;  /* 0x000000041900780c */ /* 0x000fe40003f86070 */
[----:B------:R-:W-:-:S02]  /*0400*/  ISETP.LT.AND P2, PT, R2, 0x100, P2 ;  /* 0x000001000200780c */ /* 0x000fc40001741270 */
[----:B---3--:R-:W-:Y:S02]  /*0410*/  SEL R5, R12, RZ, P3 ;  /* 0x000000ff0c057207 */ /* 0x008fe40001800000 */
[----:B------:R-:W-:Y:S02]  /*0420*/  SEL R4, R13, RZ, P3 ;  /* 0x000000ff0d047207 */ /* 0x000fe40001800000 */
[----:B------:R-:W-:Y:S02]  /*0430*/  CS2R R12, SRZ ;  /* 0x00000000000c7805 */ /* 0x000fe4000001ff00 */
[----:B------:R-:W-:Y:S02]  /*0440*/  ISETP.GT.AND P3, PT, R3, RZ, !P4 ;  /* 0x000000ff0300720c */ /* 0x000fe40006764270 */
[C---:B------:R-:W-:Y:S02]  /*0450*/  ISETP.LT.AND P1, PT, R2.reuse, 0x100, P1 ;  /* 0x000001000200780c */ /* 0x040fe40000f21270 */
[----:B------:R-:W-:Y:S01]  /*0460*/  ISETP.LT.AND P3, PT, R2, 0x100, P3 ;  /* 0x000001000200780c */ /* 0x000fe20001f61270 */
[----:B------:R5:W2:Y:S10]  /*0470*/  @P2 LDG.E.64 R12, desc[UR4][R20.64] ;  /* 0x00000004140c2981 */ /* 0x000ab4000c1e1b00 */
[----:B------:R-:W3:Y:S01]  /*0480*/  @P1 LDG.E.64 R18, desc[UR4][R22.64] ;  /* 0x0000000416121981 */ /* 0x000ee2000c1e1b00 */
[----:B-----5:R-:W-:Y:S01]  /*0490*/  SEL R21, R11, RZ, P0 ;  /* 0x000000ff0b157207 */ /* 0x020fe20000000000 */
[----:B------:R-:W-:Y:S01]  /*04a0*/  VIADD R11, R24, 0x2 ;  /* 0x00000002180b7836 */ /* 0x000fe20000000000 */
[----:B------:R-:W-:Y:S01]  /*04b0*/  SEL R20, R10, RZ, P0 ;  /* 0x000000ff0a147207 */ /* 0x000fe20000000000 */
[----:B------:R1:W5:Y:S01]  /*04c0*/  @P3 LDG.E.64 R26, desc[UR4][R28.64] ;  /* 0x000000041c1a3981 */ /* 0x000362000c1e1b00 */
[----:B------:R-:W-:-:S04]  /*04d0*/  ISETP.GE.AND P0, PT, R24, 0x2, PT ;  /* 0x000000021800780c */ /* 0x000fc80003f06270 */
[----:B-1----:R-:W-:Y:S02]  /*04e0*/  SEL R28, R11, RZ, !P0 ;  /* 0x000000ff0b1c7207 */ /* 0x002fe40004000000 */
[C---:B------:R-:W-:Y:S01]  /*04f0*/  ISETP.GT.AND P0, PT, R24.reuse, 0x1, PT ;  /* 0x000000011800780c */ /* 0x040fe20003f04270 */
[----:B------:R-:W-:Y:S02]  /*0500*/  VIADD R22, R24, 0xffffffff ;  /* 0xffffffff18167836 */ /* 0x000fe40000000000 */
[----:B------:R-:W-:Y:S02]  /*0510*/  VIADD R23, R28, 0x4 ;  /* 0x000000041c177836 */ /* 0x000fe40000000000 */
[C---:B------:R-:W-:Y:S01]  /*0520*/  VIADD R24, R3.reuse, 0x2 ;  /* 0x0000000203187836 */ /* 0x040fe20000000000 */
[----:B------:R-:W-:Y:S02]  /*0530*/  SEL R22, R22, RZ, P0 ;  /* 0x000000ff16167207 */ /* 0x000fe40000000000 */
[----:B------:R-:W-:-:S05]  /*0540*/  ISETP.GT.AND P4, PT, R3, -0x1, !P4 ;  /* 0xffffffff0300780c */ /* 0x000fca0006784270 */
[----:B------:R-:W-:Y:S01]  /*0550*/  @!P0 IMAD.MOV R23, RZ, RZ, R28 ;  /* 0x000000ffff178224 */ /* 0x000fe200078e021c */
[----:B------:R-:W-:-:S04]  /*0560*/  ISETP.GE.AND P0, PT, R3, 0x2, PT ;  /* 0x000000020300780c */ /* 0x000fc80003f06270 */
[----:B------:R-:W-:Y:S02]  /*0570*/  SEL R24, R24, RZ, !P0 ;  /* 0x000000ff18187207 */ /* 0x000fe40004000000 */
[----:B------:R-:W-:Y:S02]  /*0580*/  ISETP.GT.AND P0, PT, R3, 0x1, PT ;  /* 0x000000010300780c */ /* 0x000fe40003f04270 */
[----:B------:R-:W-:Y:S02]  /*0590*/  ISETP.LT.AND P4, PT, R2, 0x100, P4 ;  /* 0x000001000200780c */ /* 0x000fe40002781270 */
[----:B------:R-:W-:Y:S01]  /*05a0*/  LOP3.LUT R25, R25, R6, RZ, 0xfc, !PT ;  /* 0x0000000619197212 */ /* 0x000fe200078efcff */
[----:B------:R-:W-:Y:S01]  /*05b0*/  VIADD R6, R3, 0xffffffff ;  /* 0xffffffff03067836 */ /* 0x000fe20000000000 */
[----:B------:R-:W-:Y:S01]  /*05c0*/  CS2R R10, SRZ ;  /* 0x00000000000a7805 */ /* 0x000fe2000001ff00 */
[----:B------:R-:W-:-:S03]  /*05d0*/  VIADD R3, R24, 0x4 ;  /* 0x0000000418037836 */ /* 0x000fc60000000000 */
[----:B------:R-:W-:-:S03]  /*05e0*/  SEL R6, R6, RZ, P0 ;  /* 0x000000ff06067207 */ /* 0x000fc60000000000 */
[----:B------:R-:W-:Y:S01]  /*05f0*/  @!P0 IMAD.MOV R3, RZ, RZ, R24 ;  /* 0x000000ffff038224 */ /* 0x000fe200078e0218 */
[----:B------:R-:W-:Y:S01]  /*0600*/  ISETP.LT.U32.AND P0, PT, R25, 0x4, !P5 ;  /* 0x000000041900780c */ /* 0x000fe20006f01070 */
[----:B------:R1:W5:Y:S02]  /*0610*/  @P4 LDG.E.64 R10, desc[UR4][R16.64] ;  /* 0x00000004100a4981 */ /* 0x000364000c1e1b00 */
[----:B-1----:R-:W-:-:S04]  /*0620*/  VIADD R17, R2, 0x14 ;  /* 0x0000001402117836 */ /* 0x002fc80000000000 */
[----:B------:R-:W-:Y:S01]  /*0630*/  IMAD.WIDE R8, R17, 0x4, R8 ;  /* 0x0000000411087825 */ /* 0x000fe200078e0208 */
[----:B------:R-:W-:-:S06]  /*0640*/  CS2R R16, SRZ ;  /* 0x0000000000107805 */ /* 0x000fcc000001ff00 */
[----:B------:R-:W5:Y:S01]  /*0650*/  @P0 LDG.E.64 R16, desc[UR4][R8.64] ;  /* 0x0000000408100981 */ /* 0x000f62000c1e1b00 */
[C---:B------:R-:W-:Y:S02]  /*0660*/  IMAD R24, R22.reuse, R6, RZ ;  /* 0x0000000616187224 */ /* 0x040fe400078e02ff */
[-C--:B------:R-:W-:Y:S02]  /*0670*/  IMAD R22, R22, R3.reuse, RZ ;  /* 0x0000000316167224 */ /* 0x080fe400078e02ff */
[----:B------:R-:W-:Y:S02]  /*0680*/  IMAD R3, R23, R3, R24 ;  /* 0x0000000317037224 */ /* 0x000fe400078e0218 */
[----:B------:R-:W-:Y:S02]  /*0690*/  IMAD R22, R6, R23, R22 ;  /* 0x0000001706167224 */ /* 0x000fe400078e0216 */
[----:B------:R-:W-:Y:S02]  /*06a0*/  FADD R5, R0, R5 ;  /* 0x0000000500057221 */ /* 0x000fe40000000000 */
[----:B------:R-:W-:-:S02]  /*06b0*/  IMAD.IADD R3, R3, 0x1, -R22 ;  /* 0x0000000103037824 */ /* 0x000fc400078e0a16 */
[----:B------:R-:W-:Y:S01]  /*06c0*/  FADD R4, R7, R4 ;  /* 0x0000000407047221 */ /* 0x000fe20000000000 */
[----:B------:R-:W-:Y:S02]  /*06d0*/  FADD R5, R5, R20 ;  /* 0x0000001405057221 */ /* 0x000fe40000000000 */
[----:B------:R-:W-:Y:S01]  /*06e0*/  I2FP.F32.S32 R0, R3 ;  /* 0x0000000300007245 */ /* 0x000fe20000201400 */
[----:B------:R-:W-:Y:S01]  /*06f0*/  FADD R4, R4, R21 ;  /* 0x0000001504047221 */ /* 0x000fe20000000000 */
[----:B----4-:R-:W-:Y:S02]  /*0700*/  SEL R14, R14, RZ, P6 ;  /* 0x000000ff0e0e7207 */ /* 0x010fe40003000000 */
[----:B------:R-:W-:Y:S02]  /*0710*/  SEL R15, R15, RZ, P6 ;  /* 0x000000ff0f0f7207 */ /* 0x000fe40003000000 */
[----:B--2---:R-:W-:Y:S02]  /*0720*/  SEL R12, R12, RZ, P2 ;  /* 0x000000ff0c0c7207 */ /* 0x004fe40001000000 */
[----:B------:R-:W-:-:S02]  /*0730*/  SEL R13, R13, RZ, P2 ;  /* 0x000000ff0d0d7207 */ /* 0x000fc40001000000 */
[----:B------:R-:W-:Y:S01]  /*0740*/  FSETP.GT.AND P2, PT, |R0|, 8.50705917302346158658e+37, PT ;  /* 0x7e8000000000780b */ /* 0x000fe20003f44200 */
[----:B------:R-:W-:Y:S02]  /*0750*/  FADD R5, R5, R12 ;  /* 0x0000000c05057221 */ /* 0x000fe40000000000 */
[----:B------:R-:W-:Y:S01]  /*0760*/  FADD R4, R4, R13 ;  /* 0x0000000d04047221 */ /* 0x000fe20000000000 */
[----:B---3--:R-:W-:Y:S01]  /*0770*/  SEL R18, R18, RZ, P1 ;  /* 0x000000ff12127207 */ /* 0x008fe20000800000 */
[----:B------:R-:W-:Y:S01]  /*0780*/  FADD R5, R5, R14 ;  /* 0x0000000e05057221 */ /* 0x000fe20000000000 */
[----:B------:R-:W-:Y:S02]  /*0790*/  SEL R19, R19, RZ, P1 ;  /* 0x000000ff13137207 */ /* 0x000fe40000800000 */
[----:B------:R-:W-:Y:S01]  /*07a0*/  FSETP.GEU.AND P1, PT, |R0|, 1.175494350822287508e-38, PT ;  /* 0x008000000000780b */ /* 0x000fe20003f2e200 */
[----:B------:R-:W-:Y:S01]  /*07b0*/  FADD R4, R4, R15 ;  /* 0x0000000f04047221 */ /* 0x000fe20000000000 */
[----:B------:R-:W-:Y:S01]  /*07c0*/  FADD R5, R5, R18 ;  /* 0x0000001205057221 */ /* 0x000fe20000000000 */
[----:B-----5:R-:W-:-:S02]  /*07d0*/  SEL R26, R26, RZ, P3 ;  /* 0x000000ff1a1a7207 */ /* 0x020fc40001800000 */
[----:B------:R-:W-:Y:S01]  /*07e0*/  FADD R6, R4, R19 ;  /* 0x0000001304067221 */ /* 0x000fe20000000000 */
[----:B------:R-:W-:Y:S01]  /*07f0*/  SEL R27, R27, RZ, P3 ;  /* 0x000000ff1b1b7207 */ /* 0x000fe20001800000 */
[----:B------:R-:W-:Y:S01]  /*0800*/  @P2 FMUL R0, R0, 0.25 ;  /* 0x3e80000000002820 */ /* 0x000fe20000400000 */
[----:B------:R-:W-:Y:S02]  /*0810*/  FADD R3, R5, R26 ;  /* 0x0000001a05037221 */ /* 0x000fe40000000000 */
[----:B------:R-:W1:Y:S01]  /*0820*/  LDC.64 R4, c[0x0][0x218] ;  /* 0x00008600ff047b82 */ /* 0x000e620000000a00 */
[----:B------:R-:W-:Y:S02]  /*0830*/  FADD R6, R6, R27 ;  /* 0x0000001b06067221 */ /* 0x000fe40000000000 */
[----:B------:R-:W-:-:S06]  /*0840*/  @!P1 FMUL R0, R0, 16777216 ;  /* 0x4b80000000009820 */ /* 0x000fcc0000400000 */
[----:B------:R-:W2:Y:S01]  /*0850*/  MUFU.RCP R0, R0 ;  /* 0x0000000000007308 */ /* 0x000ea20000001000 */
[----:B------:R-:W-:Y:S02]  /*0860*/  SEL R10, R10, RZ, P4 ;  /* 0x000000ff0a0a7207 */ /* 0x000fe40002000000 */
[----:B------:R-:W-:-:S03]  /*0870*/  SEL R11, R11, RZ, P4 ;  /* 0x000000ff0b0b7207 */ /* 0x000fc60002000000 */
[----:B------:R-:W-:Y:S02]  /*0880*/  FADD R3, R3, R10 ;  /* 0x0000000a03037221 */ /* 0x000fe40000000000 */
[----:B------:R-:W-:Y:S01]  /*0890*/  FADD R6, R6, R11 ;  /* 0x0000000b06067221 */ /* 0x000fe20000000000 */
[----:B------:R-:W-:Y:S02]  /*08a0*/  SEL R16, R16, RZ, P0 ;  /* 0x000000ff10107207 */ /* 0x000fe40000000000 */
[----:B------:R-:W-:-:S03]  /*08b0*/  SEL R17, R17, RZ, P0 ;  /* 0x000000ff11117207 */ /* 0x000fc60000000000 */
[----:B------:R-:W-:Y:S02]  /*08c0*/  FADD R16, R3, R16 ;  /* 0x0000001003107221 */ /* 0x000fe40000000000 */
[----:B------:R-:W-:Y:S02]  /*08d0*/  FADD R17, R6, R17 ;  /* 0x0000001106117221 */ /* 0x000fe40000000000 */
[----:B------:R-:W-:Y:S02]  /*08e0*/  @P2 FMUL R16, R16, 0.25 ;  /* 0x3e80000010102820 */ /* 0x000fe40000400000 */
[----:B------:R-:W-:Y:S02]  /*08f0*/  @P2 FMUL R17, R17, 0.25 ;  /* 0x3e80000011112820 */ /* 0x000fe40000400000 */
[----:B------:R-:W-:Y:S02]  /*0900*/  @!P1 FMUL R16, R16, 16777216 ;  /* 0x4b80000010109820 */ /* 0x000fe40000400000 */
[----:B------:R-:W-:Y:S01]  /*0910*/  @!P1 FMUL R17, R17, 16777216 ;  /* 0x4b80000011119820 */ /* 0x000fe20000400000 */
[----:B-1----:R-:W-:-:S04]  /*0920*/  IMAD.WIDE R4, R2, 0x4, R4 ;  /* 0x0000000402047825 */ /* 0x002fc800078e0204 */
[C---:B--2---:R-:W-:Y:S01]  /*0930*/  FMUL R16, R0.reuse, R16 ;  /* 0x0000001000107220 */ /* 0x044fe20000400000 */
[----:B------:R-:W-:Y:S01]  /*0940*/  FMUL R17, R0, R17 ;  /* 0x0000001100117220 */ /* 0x000fe20000400000 */
[----:B------:R-:W-:Y:S06]  /*0950*/  @P5 EXIT ;  /* 0x000000000000594d */ /* 0x000fec0003800000 */
[----:B------:R-:W-:Y:S01]  /*0960*/  STG.E.64 desc[UR4][R4.64], R16 ;  /* 0x0000001004007986 */ /* 0x000fe2000c101b04 */
[----:B------:R-:W-:Y:S05]  /*0970*/  EXIT ;  /* 0x000000000000794d */ /* 0x000fea0003800000 */
.L_x_0:
[----:B------:R-:W-:-:S00]  /*0980*/  BRA `(.L_x_0) ;  /* 0xfffffffc00fc7947 */ /* 0x000fc0000383ffff */
[----:B------:R-:W-:-:S00]  /*0990*/  NOP ;  /* 0x0000000000007918 */ /* 0x000fc00000000000 */
        /* <DEDUP_REMOVED lines=14> */
.L_x_1:


//--------------------- .nv.constant0.triton_poi_fused_avg_pool2d_6 --------------------------
	.section	.nv.constant0.triton_poi_fused_avg_pool2d_6,"a",@progbits
	.sectionflags	@""
	.align	4
.nv.constant0.triton_poi_fused_avg_pool2d_6:
	.zero		548
